	.headerflags	@"EF_CUDA_TEXMODE_UNIFIED EF_CUDA_64BIT_ADDRESS EF_CUDA_ACCELERATORS EF_CUDA_SM90 EF_CUDA_VIRTUAL_SM(EF_CUDA_SM90)"
	.elftype	@"ET_EXEC"


//--------------------- .nv.info                  --------------------------
	.section	.nv.info,"",@"SHT_CUDA_INFO"
	.align	4


	//----- nvinfo : EIATTR_REGCOUNT
	.align		4
        /*0000*/ 	.byte	0x04, 0x2f
        /*0002*/ 	.short	(.L_1 - .L_0)
	.align		4
.L_0:
        /*0004*/ 	.word	index@(triton_poi_fused_convolution_relu_18)
        /*0008*/ 	.word	0x0000000c


	//----- nvinfo : EIATTR_MIN_STACK_SIZE
	.align		4
.L_1:
        /*000c*/ 	.byte	0x04, 0x12
        /*000e*/ 	.short	(.L_3 - .L_2)
	.align		4
.L_2:
        /*0010*/ 	.word	index@(triton_poi_fused_convolution_relu_18)
        /*0014*/ 	.word	0x00000000


	//----- nvinfo : EIATTR_FRAME_SIZE
	.align		4
.L_3:
        /*0018*/ 	.byte	0x04, 0x11
        /*001a*/ 	.short	(.L_5 - .L_4)
	.align		4
.L_4:
        /*001c*/ 	.word	index@(triton_poi_fused_convolution_relu_18)
        /*0020*/ 	.word	0x00000000


	//----- nvinfo : EIATTR_MIN_STACK_SIZE
	.align		4
.L_5:
        /*0024*/ 	.byte	0x04, 0x12
        /*0026*/ 	.short	(.L_7 - .L_6)
	.align		4
.L_6:
        /*0028*/ 	.word	index@(triton_poi_fused_convolution_relu_18)
        /*002c*/ 	.word	0x00000000
.L_7:


//--------------------- .nv.info.triton_poi_fused_convolution_relu_18 --------------------------
	.section	.nv.info.triton_poi_fused_convolution_relu_18,"",@"SHT_CUDA_INFO"
	.sectionflags	@""
	.align	4


	//----- nvinfo : EIATTR_CUDA_API_VERSION
	.align		4
        /*0000*/ 	.byte	0x04, 0x37
        /*0002*/ 	.short	(.L_9 - .L_8)
.L_8:
        /*0004*/ 	.word	0x0000007c


	//----- nvinfo : EIATTR_KPARAM_INFO
	.align		4
.L_9:
        /*0008*/ 	.byte	0x04, 0x17
        /*000a*/ 	.short	(.L_11 - .L_10)
.L_10:
        /*000c*/ 	.word	0x00000000
        /*0010*/ 	.short	0x0002
        /*0012*/ 	.short	0x0010
        /*0014*/ 	.byte	0x00, 0xf0, 0x11, 0x00


	//----- nvinfo : EIATTR_KPARAM_INFO
	.align		4
.L_11:
        /*0018*/ 	.byte	0x04, 0x17
        /*001a*/ 	.short	(.L_13 - .L_12)
.L_12:
        /*001c*/ 	.word	0x00000000
        /*0020*/ 	.short	0x0001
        /*0022*/ 	.short	0x0008
        /*0024*/ 	.byte	0x00, 0xf4, 0x21, 0x00


	//----- nvinfo : EIATTR_KPARAM_INFO
	.align		4
.L_13:
        /*0028*/ 	.byte	0x04, 0x17
        /*002a*/ 	.short	(.L_15 - .L_14)
.L_14:
        /*002c*/ 	.word	0x00000000
        /*0030*/ 	.short	0x0000
        /*0032*/ 	.short	0x0000
        /*0034*/ 	.byte	0x00, 0xf4, 0x21, 0x00


	//----- nvinfo : EIATTR_SPARSE_MMA_MASK
	.align		4
.L_15:
        /*0038*/ 	.byte	0x03, 0x50
        /*003a*/ 	.short	0x0000


	//----- nvinfo : EIATTR_MAXREG_COUNT
	.align		4
        /*003c*/ 	.byte	0x03, 0x1b
        /*003e*/ 	.short	0x00ff


	//----- nvinfo : EIATTR_EXIT_INSTR_OFFSETS
	.align		4
        /*0040*/ 	.byte	0x04, 0x1c
        /*0042*/ 	.short	(.L_17 - .L_16)


	//   ....[0]....
.L_16:
        /*0044*/ 	.word	0x000001a0


	//   ....[1]....
        /*0048*/ 	.word	0x000001c0


	//----- nvinfo : EIATTR_REQNTID
	.align		4
.L_17:
        /*004c*/ 	.byte	0x04, 0x10
        /*004e*/ 	.short	(.L_19 - .L_18)
.L_18:
        /*0050*/ 	.word	0x00000080
        /*0054*/ 	.word	0x00000001
        /*0058*/ 	.word	0x00000001


	//----- nvinfo : EIATTR_CBANK_PARAM_SIZE
	.align		4
.L_19:
        /*005c*/ 	.byte	0x03, 0x19
        /*005e*/ 	.short	0x0014


	//----- nvinfo : EIATTR_PARAM_CBANK
	.align		4
        /*0060*/ 	.byte	0x04, 0x0a
        /*0062*/ 	.short	(.L_21 - .L_20)
	.align		4
.L_20:
        /*0064*/ 	.word	index@(.nv.constant0.triton_poi_fused_convolution_relu_18)
        /*0068*/ 	.short	0x0210
        /*006a*/ 	.short	0x0014


	//----- nvinfo : EIATTR_SW_WAR
	.align		4
.L_21:
        /*006c*/ 	.byte	0x04, 0x36
        /*006e*/ 	.short	(.L_23 - .L_22)
.L_22:
        /*0070*/ 	.word	0x00000008
.L_23:


//--------------------- .nv.callgraph             --------------------------
	.section	.nv.callgraph,"",@"SHT_CUDA_CALLGRAPH"
	.align	4
	.sectionentsize	8
	.align		4
        /*0000*/ 	.word	0x00000000
	.align		4
        /*0004*/ 	.word	0xffffffff
	.align		4
        /*0008*/ 	.word	0x00000000
	.align		4
        /*000c*/ 	.word	0xfffffffe
	.align		4
        /*0010*/ 	.word	0x00000000
	.align		4
        /*0014*/ 	.word	0xfffffffd
	.align		4
        /*0018*/ 	.word	0x00000000
	.align		4
        /*001c*/ 	.word	0xfffffffc


//--------------------- .text.triton_poi_fused_convolution_relu_18 --------------------------
	.section	.text.triton_poi_fused_convolution_relu_18,"ax",@progbits
	.align	128
        .global         triton_poi_fused_convolution_relu_18
        .type           triton_poi_fused_convolution_relu_18,@function
        .size           triton_poi_fused_convolution_relu_18,(.L_x_1 - triton_poi_fused_convolution_relu_18)
        .other          triton_poi_fused_convolution_relu_18,@"STO_CUDA_ENTRY STV_DEFAULT"
triton_poi_fused_convolution_relu_18:
.text.triton_poi_fused_convolution_relu_18:
[----:B------:R-:W0:Y:S02]  /*0000*/  LDC R1, c[0x0][0x28] ;  /* 0x00000a00ff017b82 */ /* 0x000e240000000800 */
[----:B------:R-:W1:Y:S01]  /*0010*/  S2R R0, SR_TID.X ;  /* 0x0000000000007919 */ /* 0x000e620000002100 */
[----:B------:R-:W2:Y:S01]  /*0020*/  LDC.64 R2, c[0x0][0x210] ;  /* 0x00008400ff027b82 */ /* 0x000ea20000000a00 */
[----:B------:R-:W-:Y:S01]  /*0030*/  ULDC.64 UR4, c[0x0][0x208] ;  /* 0x0000820000047ab9 */ /* 0x000fe20000000a00 */
[----:B------:R-:W3:Y:S06]  /*0040*/  S2R R7, SR_CTAID.X ;  /* 0x0000000000077919 */ /* 0x000eec0000002500 */
[----:B------:R-:W4:Y:S01]  /*0050*/  LDC.64 R4, c[0x0][0x218] ;  /* 0x00008600ff047b82 */ /* 0x000f220000000a00 */
[----:B-1----:R-:W-:-:S05]  /*0060*/  IMAD.SHL.U32 R0, R0, 0x2, RZ ;  /* 0x0000000200007824 */ /* 0x002fca00078e00ff */
[----:B------:R-:W-:-:S05]  /*0070*/  LOP3.LUT R0, R0, 0xfe, RZ, 0xc0, !PT ;  /* 0x000000fe00007812 */ /* 0x000fca00078ec0ff */
[----:B---3--:R-:W-:-:S04]  /*0080*/  IMAD R7, R7, 0x100, R0 ;  /* 0x0000010007077824 */ /* 0x008fc800078e0200 */
[C---:B------:R-:W-:Y:S01]  /*0090*/  IMAD.HI R0, R7.reuse, 0x2aaaaaab, RZ ;  /* 0x2aaaaaab07007827 */ /* 0x040fe200078e02ff */
[----:B------:R-:W-:-:S03]  /*00a0*/  ISETP.GE.AND P2, PT, R7, 0x24c0, PT ;  /* 0x000024c00700780c */ /* 0x000fc60003f46270 */
[----:B--2---:R-:W-:Y:S01]  /*00b0*/  IMAD.WIDE R2, R7, 0x4, R2 ;  /* 0x0000000407027825 */ /* 0x004fe200078e0202 */
[----:B------:R-:W-:-:S04]  /*00c0*/  SHF.R.U32.HI R9, RZ, 0x1f, R0 ;  /* 0x0000001fff097819 */ /* 0x000fc80000011600 */
[----:B------:R-:W-:-:S05]  /*00d0*/  LEA.HI R0, R0, R9, RZ, 0x1d ;  /* 0x0000000900007211 */ /* 0x000fca00078fe8ff */
[----:B------:R-:W-:Y:S01]  /*00e0*/  IMAD R9, R0, -0x30, R7 ;  /* 0xffffffd000097824 */ /* 0x000fe200078e0207 */
[----:B------:R-:W-:-:S03]  /*00f0*/  CS2R R6, SRZ ;  /* 0x0000000000067805 */ /* 0x000fc6000001ff00 */
[----:B----4-:R-:W-:Y:S01]  /*0100*/  IMAD.WIDE R4, R9, 0x4, R4 ;  /* 0x0000000409047825 */ /* 0x010fe200078e0204 */
[----:B------:R-:W-:Y:S02]  /*0110*/  CS2R R8, SRZ ;  /* 0x0000000000087805 */ /* 0x000fe4000001ff00 */
[----:B------:R-:W2:Y:S04]  /*0120*/  @!P2 LDG.E.64 R6, desc[UR4][R2.64] ;  /* 0x000000040206a981 */ /* 0x000ea8000c1e1b00 */
[----:B------:R-:W2:Y:S02]  /*0130*/  @!P2 LDG.E.EL.64 R8, desc[UR4][R4.64] ;  /* 0x000000040408a981 */ /* 0x000ea4000c2e1b00 */
[----:B--2---:R-:W-:Y:S01]  /*0140*/  FSETP.GEU.AND P0, PT, R6, -R8, PT ;  /* 0x800000080600720b */ /* 0x004fe20003f0e000 */
[----:B------:R-:W-:Y:S01]  /*0150*/  FADD R6, R8, R6 ;  /* 0x0000000608067221 */ /* 0x000fe20000000000 */
[----:B------:R-:W-:Y:S01]  /*0160*/  FADD R0, R9, R7 ;  /* 0x0000000709007221 */ /* 0x000fe20000000000 */
[----:B------:R-:W-:-:S03]  /*0170*/  FSETP.GEU.AND P1, PT, R7, -R9, PT ;  /* 0x800000090700720b */ /* 0x000fc60003f2e000 */
[----:B------:R-:W-:Y:S02]  /*0180*/  FSEL R6, R6, RZ, P0 ;  /* 0x000000ff06067208 */ /* 0x000fe40000000000 */
[----:B------:R-:W-:Y:S01]  /*0190*/  FSEL R7, R0, RZ, P1 ;  /* 0x000000ff00077208 */ /* 0x000fe20000800000 */
[----:B------:R-:W-:Y:S07]  /*01a0*/  @P2 EXIT ;  /* 0x000000000000294d */ /* 0x000fee0003800000 */
[----:B------:R-:W-:Y:S01]  /*01b0*/  STG.E.64 desc[UR4][R2.64], R6 ;  /* 0x0000000602007986 */ /* 0x000fe2000c101b04 */
[----:B------:R-:W-:Y:S05]  /*01c0*/  EXIT ;  /* 0x000000000000794d */ /* 0x000fea0003800000 */
.L_x_0:
[----:B------:R-:W-:-:S00]  /*01d0*/  BRA `(.L_x_0) ;  /* 0xfffffffc00fc7947 */ /* 0x000fc0000383ffff */
[----:B------:R-:W-:-:S00]  /*01e0*/  NOP ;  /* 0x0000000000007918 */ /* 0x000fc00000000000 */
        /* <DEDUP_REMOVED lines=9> */
.L_x_1:


//--------------------- .nv.constant0.triton_poi_fused_convolution_relu_18 --------------------------
	.section	.nv.constant0.triton_poi_fused_convolution_relu_18,"a",@progbits
	.sectionflags	@""
	.align	4
.nv.constant0.triton_poi_fused_convolution_relu_18:
	.zero		548
